//
// Generated by NVIDIA NVVM Compiler
//
// Compiler Build ID: CL-36424714
// Cuda compilation tools, release 13.0, V13.0.88
// Based on NVVM 20.0.0
//

.version 9.0
.target sm_100
.address_size 64

	// .globl	_Z14organitza_gridPi

.visible .entry _Z14organitza_gridPi(
	.param .u64 .ptr .align 1 _Z14organitza_gridPi_param_0
)
{


	ret;

}


// ===== COMPILED SASS (sm_100) =====

	.target	sm_100

	.elftype	@"ET_EXEC"


//--------------------- .note.nv.tkinfo           --------------------------
	.section	.note.nv.tkinfo,"",@"SHT_NOTE"
	.sectionflags	@"SHF_NOTE_NV_TKINFO"
	.tkinfo
        /*0018*/ 	.word	0x00000002
        /*0030*/ 	.string	""
        /*0030*/ 	.string	"ptxas"
        /*0030*/ 	.string	"Cuda compilation tools, release 13.0, V13.0.88"
        /*0030*/ 	.string	"Build cuda_13.0.r13.0/compiler.36424714_0"
        /*0030*/ 	.string	"-arch sm_100 -m 64 "



//--------------------- .note.nv.cuinfo           --------------------------
	.section	.note.nv.cuinfo,"",@"SHT_NOTE"
	.sectionflags	@"SHF_NOTE_NV_CUINFO"
        /*0018*/ 	.short	0x0002
        /*001a*/ 	.short	0x0064
        /*001c*/ 	.short	0x0082
	.zero		2


//--------------------- .nv.info                  --------------------------
	.section	.nv.info,"",@"SHT_CUDA_INFO"
	.align	4


	//----- nvinfo : EIATTR_REGCOUNT
	.align		4
        /*0000*/ 	.byte	0x04, 0x2f
        /*0002*/ 	.short	(.L_1 - .L_0)
	.align		4
.L_0:
        /*0004*/ 	.word	index@(_Z14organitza_gridPi)
        /*0008*/ 	.word	0x00000004


	//----- nvinfo : EIATTR_FRAME_SIZE
	.align		4
.L_1:
        /*000c*/ 	.byte	0x04, 0x11
        /*000e*/ 	.short	(.L_3 - .L_2)
	.align		4
.L_2:
        /*0010*/ 	.word	index@(_Z14organitza_gridPi)
        /*0014*/ 	.word	0x00000000


	//----- nvinfo : EIATTR_MIN_STACK_SIZE
	.align		4
.L_3:
        /*0018*/ 	.byte	0x04, 0x12
        /*001a*/ 	.short	(.L_5 - .L_4)
	.align		4
.L_4:
        /*001c*/ 	.word	index@(_Z14organitza_gridPi)
        /*0020*/ 	.word	0x00000000
.L_5:


//--------------------- .nv.compat                --------------------------
	.section	.nv.compat,"",@"SHT_CUDA_COMPAT_INFO"
	.align	4
        /*0000*/ 	.byte	0x02, 0x09, 0x00, 0x00, 0x02, 0x02, 0x01, 0x00, 0x02, 0x05, 0x05, 0x00, 0x03, 0x07, 0x01, 0x01
        /*0010*/ 	.byte	0x02, 0x03, 0x00, 0x00, 0x02, 0x06, 0x01, 0x00, 0x04, 0x0b, 0x08, 0x00, 0x09, 0x00, 0x00, 0x00
        /*0020*/ 	.byte	0x00, 0x00, 0x00, 0x00


//--------------------- .nv.info._Z14organitza_gridPi --------------------------
	.section	.nv.info._Z14organitza_gridPi,"",@"SHT_CUDA_INFO"
	.sectionflags	@""
	.align	4


	//----- nvinfo : EIATTR_CUDA_API_VERSION
	.align		4
        /*0000*/ 	.byte	0x04, 0x37
        /*0002*/ 	.short	(.L_7 - .L_6)
.L_6:
        /*0004*/ 	.word	0x00000082


	//----- nvinfo : EIATTR_KPARAM_INFO
	.align		4
.L_7:
        /*0008*/ 	.byte	0x04, 0x17
        /*000a*/ 	.short	(.L_9 - .L_8)
.L_8:
        /*000c*/ 	.word	0x00000000
        /*0010*/ 	.short	0x0000
        /*0012*/ 	.short	0x0000
        /*0014*/ 	.byte	0x00, 0xf5, 0x21, 0x00


	//----- nvinfo : EIATTR_SPARSE_MMA_MASK
	.align		4
.L_9:
        /*0018*/ 	.byte	0x03, 0x50
        /*001a*/ 	.short	0x0000


	//----- nvinfo : EIATTR_MAXREG_COUNT
	.align		4
        /*001c*/ 	.byte	0x03, 0x1b
        /*001e*/ 	.short	0x00ff


	//----- nvinfo : EIATTR_MERCURY_ISA_VERSION
	.align		4
        /*0020*/ 	.byte	0x03, 0x5f
        /*0022*/ 	.short	0x0101


	//----- nvinfo : EIATTR_VRC_CTA_INIT_COUNT
	.align		4
        /*0024*/ 	.byte	0x02, 0x4a
	.zero		1
	.zero		1


	//----- nvinfo : EIATTR_EXIT_INSTR_OFFSETS
	.align		4
        /*0028*/ 	.byte	0x04, 0x1c
        /*002a*/ 	.short	(.L_11 - .L_10)


	//   ....[0]....
.L_10:
        /*002c*/ 	.word	0x00000010


	//----- nvinfo : EIATTR_CBANK_PARAM_SIZE
	.align		4
.L_11:
        /*0030*/ 	.byte	0x03, 0x19
        /*0032*/ 	.short	0x0008


	//----- nvinfo : EIATTR_PARAM_CBANK
	.align		4
        /*0034*/ 	.byte	0x04, 0x0a
        /*0036*/ 	.short	(.L_13 - .L_12)
	.align		4
.L_12:
        /*0038*/ 	.word	index@(.nv.constant0._Z14organitza_gridPi)
        /*003c*/ 	.short	0x0380
        /*003e*/ 	.short	0x0008


	//----- nvinfo : EIATTR_SW_WAR
	.align		4
.L_13:
        /*0040*/ 	.byte	0x04, 0x36
        /*0042*/ 	.short	(.L_15 - .L_14)
.L_14:
        /*0044*/ 	.word	0x00000008
.L_15:


//--------------------- .nv.callgraph             --------------------------
	.section	.nv.callgraph,"",@"SHT_CUDA_CALLGRAPH"
	.align	4
	.sectionentsize	8
	.align		4
        /*0000*/ 	.word	0x00000000
	.align		4
        /*0004*/ 	.word	0xffffffff
	.align		4
        /*0008*/ 	.word	0x00000000
	.align		4
        /*000c*/ 	.word	0xfffffffe
	.align		4
        /*0010*/ 	.word	0x00000000
	.align		4
        /*0014*/ 	.word	0xfffffffd
	.align		4
        /*0018*/ 	.word	0x00000000
	.align		4
        /*001c*/ 	.word	0xfffffffc


//--------------------- .text._Z14organitza_gridPi --------------------------
	.section	.text._Z14organitza_gridPi,"ax",@progbits
	.align	128
        .global         _Z14organitza_gridPi
        .type           _Z14organitza_gridPi,@function
        .size           _Z14organitza_gridPi,(.L_x_1 - _Z14organitza_gridPi)
        .other          _Z14organitza_gridPi,@"STO_CUDA_ENTRY STV_DEFAULT"
_Z14organitza_gridPi:
.text._Z14organitza_gridPi:
[----:B------:R-:W-:Y:S01]  /*0000*/  LDC R1, c[0x0][0x37c] ;  /* 0x0000df00ff017b82 */ /* 0x000fe20000000800 */
[----:B------:R-:W-:Y:S05]  /*0010*/  EXIT ;  /* 0x000000000000794d */ /* 0x000fea0003800000 */
.L_x_0:
[----:B------:R-:W-:-:S00]  /*0020*/  BRA `(.L_x_0) ;  /* 0xfffffffc00fc7947 */ /* 0x000fc0000383ffff */
[----:B------:R-:W-:-:S00]  /*0030*/  NOP ;  /* 0x0000000000007918 */ /* 0x000fc00000000000 */
        /* <DEDUP_REMOVED lines=12> */
.L_x_1:


//--------------------- .nv.shared.reserved.0     --------------------------
	.section	.nv.shared.reserved.0,"aw",@nobits
	.weak		__nv_reservedSMEM_offset_0_alias
	.size		__nv_reservedSMEM_offset_0_alias, 0, 64
	.other		__nv_reservedSMEM_offset_0_alias,@"STO_CUDA_RESERVED_SHARED STV_DEFAULT"
__nv_reservedSMEM_offset_0_alias:
	.zero		0
	.zero		64


//--------------------- .nv.constant0._Z14organitza_gridPi --------------------------
	.section	.nv.constant0._Z14organitza_gridPi,"a",@progbits
	.sectionflags	@""
	.align	4
.nv.constant0._Z14organitza_gridPi:
	.zero		904


//--------------------- SYMBOLS --------------------------

	.type		.nv.reservedSmem.offset0,@object
	.size		.nv.reservedSmem.offset0,0x4
